//
// Generated by NVIDIA NVVM Compiler
//
// Compiler Build ID: CL-36424714
// Cuda compilation tools, release 13.0, V13.0.88
// Based on NVVM 20.0.0
//

.version 9.0
.target sm_100
.address_size 64

	// .globl	_Z9matrixMulPKfS0_Pf
// _ZZ9matrixMulPKfS0_PfE3s_a has been demoted
// _ZZ9matrixMulPKfS0_PfE3s_b has been demoted

.visible .entry _Z9matrixMulPKfS0_Pf(
	.param .u64 .ptr .align 1 _Z9matrixMulPKfS0_Pf_param_0,
	.param .u64 .ptr .align 1 _Z9matrixMulPKfS0_Pf_param_1,
	.param .u64 .ptr .align 1 _Z9matrixMulPKfS0_Pf_param_2
)
{
	.reg .pred 	%p<11>;
	.reg .b32 	%r<35>;
	.reg .b32 	%f<108>;
	.reg .b64 	%rd<16>;
	// demoted variable
	.shared .align 4 .b8 _ZZ9matrixMulPKfS0_PfE3s_a[4096];
	// demoted variable
	.shared .align 4 .b8 _ZZ9matrixMulPKfS0_PfE3s_b[4096];
	ld.param.u64 	%rd6, [_Z9matrixMulPKfS0_Pf_param_0];
	ld.param.u64 	%rd7, [_Z9matrixMulPKfS0_Pf_param_1];
	ld.param.u64 	%rd5, [_Z9matrixMulPKfS0_Pf_param_2];
	cvta.to.global.u64 	%rd1, %rd7;
	cvta.to.global.u64 	%rd8, %rd6;
	mov.u32 	%r18, %ctaid.y;
	shl.b32 	%r19, %r18, 5;
	mov.u32 	%r32, %tid.y;
	add.s32 	%r2, %r19, %r32;
	mov.u32 	%r20, %ctaid.x;
	shl.b32 	%r21, %r20, 5;
	mov.u32 	%r22, %tid.x;
	add.s32 	%r3, %r21, %r22;
	sub.s32 	%r4, 1024, %r22;
	shl.b32 	%r23, %r32, 7;
	mov.u32 	%r24, _ZZ9matrixMulPKfS0_PfE3s_a;
	add.s32 	%r5, %r24, %r23;
	shl.b32 	%r25, %r22, 2;
	add.s32 	%r6, %r5, %r25;
	shl.b32 	%r7, %r2, 10;
	or.b32  	%r26, %r7, %r22;
	mov.u32 	%r27, _ZZ9matrixMulPKfS0_PfE3s_b;
	add.s32 	%r9, %r27, %r25;
	add.s32 	%r8, %r9, %r23;
	shl.b32 	%r28, %r32, 10;
	or.b32  	%r29, %r22, %r28;
	add.s32 	%r33, %r29, %r21;
	mul.wide.u32 	%rd9, %r26, 4;
	add.s64 	%rd15, %rd8, %rd9;
	mov.f32 	%f105, 0f00000000;
	mov.b32 	%r34, -32;
$L__BB0_1:
	setp.gt.u32 	%p1, %r2, 1023;
	add.s32 	%r34, %r34, 32;
	setp.ge.u32 	%p2, %r34, %r4;
	mov.f32 	%f106, 0f00000000;
	or.pred  	%p3, %p1, %p2;
	@%p3 bra 	$L__BB0_3;
	ld.global.nc.f32 	%f106, [%rd15];
$L__BB0_3:
	setp.gt.s32 	%p4, %r3, 1023;
	st.shared.f32 	[%r6], %f106;
	setp.gt.u32 	%p5, %r32, 1023;
	mov.f32 	%f107, 0f00000000;
	or.pred  	%p6, %p4, %p5;
	@%p6 bra 	$L__BB0_5;
	mul.wide.u32 	%rd10, %r33, 4;
	add.s64 	%rd11, %rd1, %rd10;
	ld.global.nc.f32 	%f107, [%rd11];
$L__BB0_5:
	st.shared.f32 	[%r8], %f107;
	bar.sync 	0;
	ld.shared.f32 	%f10, [%r5];
	ld.shared.f32 	%f11, [%r9];
	fma.rn.f32 	%f12, %f10, %f11, %f105;
	ld.shared.f32 	%f13, [%r5+4];
	ld.shared.f32 	%f14, [%r9+128];
	fma.rn.f32 	%f15, %f13, %f14, %f12;
	ld.shared.f32 	%f16, [%r5+8];
	ld.shared.f32 	%f17, [%r9+256];
	fma.rn.f32 	%f18, %f16, %f17, %f15;
	ld.shared.f32 	%f19, [%r5+12];
	ld.shared.f32 	%f20, [%r9+384];
	fma.rn.f32 	%f21, %f19, %f20, %f18;
	ld.shared.f32 	%f22, [%r5+16];
	ld.shared.f32 	%f23, [%r9+512];
	fma.rn.f32 	%f24, %f22, %f23, %f21;
	ld.shared.f32 	%f25, [%r5+20];
	ld.shared.f32 	%f26, [%r9+640];
	fma.rn.f32 	%f27, %f25, %f26, %f24;
	ld.shared.f32 	%f28, [%r5+24];
	ld.shared.f32 	%f29, [%r9+768];
	fma.rn.f32 	%f30, %f28, %f29, %f27;
	ld.shared.f32 	%f31, [%r5+28];
	ld.shared.f32 	%f32, [%r9+896];
	fma.rn.f32 	%f33, %f31, %f32, %f30;
	ld.shared.f32 	%f34, [%r5+32];
	ld.shared.f32 	%f35, [%r9+1024];
	fma.rn.f32 	%f36, %f34, %f35, %f33;
	ld.shared.f32 	%f37, [%r5+36];
	ld.shared.f32 	%f38, [%r9+1152];
	fma.rn.f32 	%f39, %f37, %f38, %f36;
	ld.shared.f32 	%f40, [%r5+40];
	ld.shared.f32 	%f41, [%r9+1280];
	fma.rn.f32 	%f42, %f40, %f41, %f39;
	ld.shared.f32 	%f43, [%r5+44];
	ld.shared.f32 	%f44, [%r9+1408];
	fma.rn.f32 	%f45, %f43, %f44, %f42;
	ld.shared.f32 	%f46, [%r5+48];
	ld.shared.f32 	%f47, [%r9+1536];
	fma.rn.f32 	%f48, %f46, %f47, %f45;
	ld.shared.f32 	%f49, [%r5+52];
	ld.shared.f32 	%f50, [%r9+1664];
	fma.rn.f32 	%f51, %f49, %f50, %f48;
	ld.shared.f32 	%f52, [%r5+56];
	ld.shared.f32 	%f53, [%r9+1792];
	fma.rn.f32 	%f54, %f52, %f53, %f51;
	ld.shared.f32 	%f55, [%r5+60];
	ld.shared.f32 	%f56, [%r9+1920];
	fma.rn.f32 	%f57, %f55, %f56, %f54;
	ld.shared.f32 	%f58, [%r5+64];
	ld.shared.f32 	%f59, [%r9+2048];
	fma.rn.f32 	%f60, %f58, %f59, %f57;
	ld.shared.f32 	%f61, [%r5+68];
	ld.shared.f32 	%f62, [%r9+2176];
	fma.rn.f32 	%f63, %f61, %f62, %f60;
	ld.shared.f32 	%f64, [%r5+72];
	ld.shared.f32 	%f65, [%r9+2304];
	fma.rn.f32 	%f66, %f64, %f65, %f63;
	ld.shared.f32 	%f67, [%r5+76];
	ld.shared.f32 	%f68, [%r9+2432];
	fma.rn.f32 	%f69, %f67, %f68, %f66;
	ld.shared.f32 	%f70, [%r5+80];
	ld.shared.f32 	%f71, [%r9+2560];
	fma.rn.f32 	%f72, %f70, %f71, %f69;
	ld.shared.f32 	%f73, [%r5+84];
	ld.shared.f32 	%f74, [%r9+2688];
	fma.rn.f32 	%f75, %f73, %f74, %f72;
	ld.shared.f32 	%f76, [%r5+88];
	ld.shared.f32 	%f77, [%r9+2816];
	fma.rn.f32 	%f78, %f76, %f77, %f75;
	ld.shared.f32 	%f79, [%r5+92];
	ld.shared.f32 	%f80, [%r9+2944];
	fma.rn.f32 	%f81, %f79, %f80, %f78;
	ld.shared.f32 	%f82, [%r5+96];
	ld.shared.f32 	%f83, [%r9+3072];
	fma.rn.f32 	%f84, %f82, %f83, %f81;
	ld.shared.f32 	%f85, [%r5+100];
	ld.shared.f32 	%f86, [%r9+3200];
	fma.rn.f32 	%f87, %f85, %f86, %f84;
	ld.shared.f32 	%f88, [%r5+104];
	ld.shared.f32 	%f89, [%r9+3328];
	fma.rn.f32 	%f90, %f88, %f89, %f87;
	ld.shared.f32 	%f91, [%r5+108];
	ld.shared.f32 	%f92, [%r9+3456];
	fma.rn.f32 	%f93, %f91, %f92, %f90;
	ld.shared.f32 	%f94, [%r5+112];
	ld.shared.f32 	%f95, [%r9+3584];
	fma.rn.f32 	%f96, %f94, %f95, %f93;
	ld.shared.f32 	%f97, [%r5+116];
	ld.shared.f32 	%f98, [%r9+3712];
	fma.rn.f32 	%f99, %f97, %f98, %f96;
	ld.shared.f32 	%f100, [%r5+120];
	ld.shared.f32 	%f101, [%r9+3840];
	fma.rn.f32 	%f102, %f100, %f101, %f99;
	ld.shared.f32 	%f103, [%r5+124];
	ld.shared.f32 	%f104, [%r9+3968];
	fma.rn.f32 	%f105, %f103, %f104, %f102;
	bar.sync 	0;
	add.s32 	%r33, %r33, 32768;
	add.s32 	%r32, %r32, 32;
	add.s64 	%rd15, %rd15, 128;
	setp.lt.u32 	%p7, %r34, 992;
	@%p7 bra 	$L__BB0_1;
	setp.gt.s32 	%p8, %r3, 1023;
	setp.gt.u32 	%p9, %r2, 1023;
	or.pred  	%p10, %p9, %p8;
	@%p10 bra 	$L__BB0_8;
	add.s32 	%r31, %r7, %r3;
	cvta.to.global.u64 	%rd12, %rd5;
	mul.wide.s32 	%rd13, %r31, 4;
	add.s64 	%rd14, %rd12, %rd13;
	st.global.f32 	[%rd14], %f105;
$L__BB0_8:
	ret;

}


// ===== COMPILED SASS (sm_100) =====

	.target	sm_100

	.elftype	@"ET_EXEC"


//--------------------- .note.nv.tkinfo           --------------------------
	.section	.note.nv.tkinfo,"",@"SHT_NOTE"
	.sectionflags	@"SHF_NOTE_NV_TKINFO"
	.tkinfo
        /*0018*/ 	.word	0x00000002
        /*0030*/ 	.string	""
        /*0030*/ 	.string	"ptxas"
        /*0030*/ 	.string	"Cuda compilation tools, release 13.0, V13.0.88"
        /*0030*/ 	.string	"Build cuda_13.0.r13.0/compiler.36424714_0"
        /*0030*/ 	.string	"-arch sm_100 -m 64 "



//--------------------- .note.nv.cuinfo           --------------------------
	.section	.note.nv.cuinfo,"",@"SHT_NOTE"
	.sectionflags	@"SHF_NOTE_NV_CUINFO"
        /*0018*/ 	.short	0x0002
        /*001a*/ 	.short	0x0064
        /*001c*/ 	.short	0x0082
	.zero		2


//--------------------- .nv.info                  --------------------------
	.section	.nv.info,"",@"SHT_CUDA_INFO"
	.align	4


	//----- nvinfo : EIATTR_REGCOUNT
	.align		4
        /*0000*/ 	.byte	0x04, 0x2f
        /*0002*/ 	.short	(.L_1 - .L_0)
	.align		4
.L_0:
        /*0004*/ 	.word	index@(_Z9matrixMulPKfS0_Pf)
        /*0008*/ 	.word	0x00000020


	//----- nvinfo : EIATTR_FRAME_SIZE
	.align		4
.L_1:
        /*000c*/ 	.byte	0x04, 0x11
        /*000e*/ 	.short	(.L_3 - .L_2)
	.align		4
.L_2:
        /*0010*/ 	.word	index@(_Z9matrixMulPKfS0_Pf)
        /*0014*/ 	.word	0x00000000


	//----- nvinfo : EIATTR_MIN_STACK_SIZE
	.align		4
.L_3:
        /*0018*/ 	.byte	0x04, 0x12
        /*001a*/ 	.short	(.L_5 - .L_4)
	.align		4
.L_4:
        /*001c*/ 	.word	index@(_Z9matrixMulPKfS0_Pf)
        /*0020*/ 	.word	0x00000000
.L_5:


//--------------------- .nv.compat                --------------------------
	.section	.nv.compat,"",@"SHT_CUDA_COMPAT_INFO"
	.align	4
        /*0000*/ 	.byte	0x02, 0x09, 0x00, 0x00, 0x02, 0x02, 0x01, 0x00, 0x02, 0x05, 0x05, 0x00, 0x03, 0x07, 0x01, 0x01
        /*0010*/ 	.byte	0x02, 0x03, 0x00, 0x00, 0x02, 0x06, 0x01, 0x00, 0x04, 0x0b, 0x08, 0x00, 0x09, 0x00, 0x00, 0x00
        /*0020*/ 	.byte	0x00, 0x00, 0x00, 0x00


//--------------------- .nv.info._Z9matrixMulPKfS0_Pf --------------------------
	.section	.nv.info._Z9matrixMulPKfS0_Pf,"",@"SHT_CUDA_INFO"
	.sectionflags	@""
	.align	4


	//----- nvinfo : EIATTR_CUDA_API_VERSION
	.align		4
        /*0000*/ 	.byte	0x04, 0x37
        /*0002*/ 	.short	(.L_7 - .L_6)
.L_6:
        /*0004*/ 	.word	0x00000082


	//----- nvinfo : EIATTR_KPARAM_INFO
	.align		4
.L_7:
        /*0008*/ 	.byte	0x04, 0x17
        /*000a*/ 	.short	(.L_9 - .L_8)
.L_8:
        /*000c*/ 	.word	0x00000000
        /*0010*/ 	.short	0x0002
        /*0012*/ 	.short	0x0010
        /*0014*/ 	.byte	0x00, 0xf5, 0x21, 0x00


	//----- nvinfo : EIATTR_KPARAM_INFO
	.align		4
.L_9:
        /*0018*/ 	.byte	0x04, 0x17
        /*001a*/ 	.short	(.L_11 - .L_10)
.L_10:
        /*001c*/ 	.word	0x00000000
        /*0020*/ 	.short	0x0001
        /*0022*/ 	.short	0x0008
        /*0024*/ 	.byte	0x00, 0xf5, 0x21, 0x00


	//----- nvinfo : EIATTR_KPARAM_INFO
	.align		4
.L_11:
        /*0028*/ 	.byte	0x04, 0x17
        /*002a*/ 	.short	(.L_13 - .L_12)
.L_12:
        /*002c*/ 	.word	0x00000000
        /*0030*/ 	.short	0x0000
        /*0032*/ 	.short	0x0000
        /*0034*/ 	.byte	0x00, 0xf5, 0x21, 0x00


	//----- nvinfo : EIATTR_SPARSE_MMA_MASK
	.align		4
.L_13:
        /*0038*/ 	.byte	0x03, 0x50
        /*003a*/ 	.short	0x0000


	//----- nvinfo : EIATTR_MAXREG_COUNT
	.align		4
        /*003c*/ 	.byte	0x03, 0x1b
        /*003e*/ 	.short	0x00ff


	//----- nvinfo : EIATTR_NUM_BARRIERS
	.align		4
        /*0040*/ 	.byte	0x02, 0x4c
        /*0042*/ 	.byte	0x01
	.zero		1


	//----- nvinfo : EIATTR_MERCURY_ISA_VERSION
	.align		4
        /*0044*/ 	.byte	0x03, 0x5f
        /*0046*/ 	.short	0x0101


	//----- nvinfo : EIATTR_VRC_CTA_INIT_COUNT
	.align		4
        /*0048*/ 	.byte	0x02, 0x4a
	.zero		1
	.zero		1


	//----- nvinfo : EIATTR_EXIT_INSTR_OFFSETS
	.align		4
        /*004c*/ 	.byte	0x04, 0x1c
        /*004e*/ 	.short	(.L_15 - .L_14)


	//   ....[0]....
.L_14:
        /*0050*/ 	.word	0x000007d0


	//   ....[1]....
        /*0054*/ 	.word	0x00000820


	//----- nvinfo : EIATTR_CBANK_PARAM_SIZE
	.align		4
.L_15:
        /*0058*/ 	.byte	0x03, 0x19
        /*005a*/ 	.short	0x0018


	//----- nvinfo : EIATTR_PARAM_CBANK
	.align		4
        /*005c*/ 	.byte	0x04, 0x0a
        /*005e*/ 	.short	(.L_17 - .L_16)
	.align		4
.L_16:
        /*0060*/ 	.word	index@(.nv.constant0._Z9matrixMulPKfS0_Pf)
        /*0064*/ 	.short	0x0380
        /*0066*/ 	.short	0x0018


	//----- nvinfo : EIATTR_SW_WAR
	.align		4
.L_17:
        /*0068*/ 	.byte	0x04, 0x36
        /*006a*/ 	.short	(.L_19 - .L_18)
.L_18:
        /*006c*/ 	.word	0x00000008
.L_19:


//--------------------- .nv.callgraph             --------------------------
	.section	.nv.callgraph,"",@"SHT_CUDA_CALLGRAPH"
	.align	4
	.sectionentsize	8
	.align		4
        /*0000*/ 	.word	0x00000000
	.align		4
        /*0004*/ 	.word	0xffffffff
	.align		4
        /*0008*/ 	.word	0x00000000
	.align		4
        /*000c*/ 	.word	0xfffffffe
	.align		4
        /*0010*/ 	.word	0x00000000
	.align		4
        /*0014*/ 	.word	0xfffffffd
	.align		4
        /*0018*/ 	.word	0x00000000
	.align		4
        /*001c*/ 	.word	0xfffffffc


//--------------------- .text._Z9matrixMulPKfS0_Pf --------------------------
	.section	.text._Z9matrixMulPKfS0_Pf,"ax",@progbits
	.align	128
        .global         _Z9matrixMulPKfS0_Pf
        .type           _Z9matrixMulPKfS0_Pf,@function
        .size           _Z9matrixMulPKfS0_Pf,(.L_x_2 - _Z9matrixMulPKfS0_Pf)
        .other          _Z9matrixMulPKfS0_Pf,@"STO_CUDA_ENTRY STV_DEFAULT"
_Z9matrixMulPKfS0_Pf:
.text._Z9matrixMulPKfS0_Pf:
[----:B------:R-:W-:Y:S01]  /*0000*/  LDC R1, c[0x0][0x37c] ;  /* 0x0000df00ff017b82 */ /* 0x000fe20000000800 */
[----:B------:R-:W0:Y:S07]  /*0010*/  S2R R3, SR_TID.Y ;  /* 0x0000000000037919 */ /* 0x000e2e0000002200 */
[----:B------:R-:W1:Y:S01]  /*0020*/  S2UR UR6, SR_CgaCtaId ;  /* 0x00000000000679c3 */ /* 0x000e620000008800 */
[----:B------:R-:W-:Y:S01]  /*0030*/  UMOV UR4, 0x400 ;  /* 0x0000040000047882 */ /* 0x000fe20000000000 */
[----:B------:R-:W-:Y:S01]  /*0040*/  HFMA2 R25, -RZ, RZ, 0, 0 ;  /* 0x00000000ff197431 */ /* 0x000fe200000001ff */
[----:B------:R-:W2:Y:S01]  /*0050*/  S2R R0, SR_CTAID.Y ;  /* 0x0000000000007919 */ /* 0x000ea20000002600 */
[----:B------:R-:W-:Y:S01]  /*0060*/  UIADD3 UR5, UPT, UPT, UR4, 0x1000, URZ ;  /* 0x0000100004057890 */ /* 0x000fe2000fffe0ff */
[----:B------:R-:W3:Y:S01]  /*0070*/  LDCU.64 UR8, c[0x0][0x358] ;  /* 0x00006b00ff0877ac */ /* 0x000ee20008000a00 */
[----:B------:R-:W4:Y:S02]  /*0080*/  S2R R16, SR_TID.X ;  /* 0x0000000000107919 */ /* 0x000f240000002100 */
[----:B------:R-:W5:Y:S01]  /*0090*/  LDC.64 R4, c[0x0][0x380] ;  /* 0x0000e000ff047b82 */ /* 0x000f620000000a00 */
[----:B------:R-:W3:Y:S01]  /*00a0*/  S2R R11, SR_CTAID.X ;  /* 0x00000000000b7919 */ /* 0x000ee20000002500 */
[----:B-1----:R-:W-:-:S02]  /*00b0*/  ULEA UR4, UR6, UR4, 0x18 ;  /* 0x0000000406047291 */ /* 0x002fc4000f8ec0ff */
[----:B------:R-:W-:-:S04]  /*00c0*/  ULEA UR5, UR6, UR5, 0x18 ;  /* 0x0000000506057291 */ /* 0x000fc8000f8ec0ff */
[C---:B0-----:R-:W-:Y:S01]  /*00d0*/  LEA R17, R3.reuse, UR4, 0x7 ;  /* 0x0000000403117c11 */ /* 0x041fe2000f8e38ff */
[----:B------:R-:W-:Y:S01]  /*00e0*/  UMOV UR4, 0xffffffe0 ;  /* 0xffffffe000047882 */ /* 0x000fe20000000000 */
[----:B--2---:R-:W-:Y:S02]  /*00f0*/  LEA R19, R0, R3, 0x5 ;  /* 0x0000000300137211 */ /* 0x004fe400078e28ff */
[----:B------:R-:W-:Y:S02]  /*0100*/  SHF.L.U32 R0, R3, 0xa, RZ ;  /* 0x0000000a03007819 */ /* 0x000fe400000006ff */
[----:B------:R-:W-:Y:S02]  /*0110*/  SHF.L.U32 R7, R19, 0xa, RZ ;  /* 0x0000000a13077819 */ /* 0x000fe400000006ff */
[----:B----4-:R-:W-:Y:S02]  /*0120*/  LOP3.LUT R0, R16, R0, RZ, 0xfc, !PT ;  /* 0x0000000010007212 */ /* 0x010fe400078efcff */
[----:B------:R-:W-:-:S02]  /*0130*/  LOP3.LUT R9, R7, R16, RZ, 0xfc, !PT ;  /* 0x0000001007097212 */ /* 0x000fc400078efcff */
[C---:B------:R-:W-:Y:S02]  /*0140*/  LEA R6, R16.reuse, UR5, 0x2 ;  /* 0x0000000510067c11 */ /* 0x040fe4000f8e10ff */
[----:B---3--:R-:W-:Y:S01]  /*0150*/  LEA R20, R11, R16, 0x5 ;  /* 0x000000100b147211 */ /* 0x008fe200078e28ff */
[----:B-----5:R-:W-:Y:S01]  /*0160*/  IMAD.WIDE.U32 R4, R9, 0x4, R4 ;  /* 0x0000000409047825 */ /* 0x020fe200078e0004 */
[C---:B------:R-:W-:Y:S02]  /*0170*/  IADD3 R18, PT, PT, -R16.reuse, 0x400, RZ ;  /* 0x0000040010127810 */ /* 0x040fe40007ffe1ff */
[----:B------:R-:W-:Y:S02]  /*0180*/  LEA R0, R11, R0, 0x5 ;  /* 0x000000000b007211 */ /* 0x000fe400078e28ff */
[----:B------:R-:W-:Y:S02]  /*0190*/  MOV R2, R4 ;  /* 0x0000000400027202 */ /* 0x000fe40000000f00 */
[----:B------:R-:W-:-:S02]  /*01a0*/  LEA R16, R16, R17, 0x2 ;  /* 0x0000001110107211 */ /* 0x000fc400078e10ff */
[----:B------:R-:W-:-:S07]  /*01b0*/  LEA R4, R3, R6, 0x7 ;  /* 0x0000000603047211 */ /* 0x000fce00078e38ff */
.L_x_0:
[----:B------:R-:W-:Y:S01]  /*01c0*/  ISETP.GT.U32.AND P0, PT, R3, 0x3ff, PT ;  /* 0x000003ff0300780c */ /* 0x000fe20003f04070 */
[----:B------:R-:W-:Y:S01]  /*01d0*/  UIADD3 UR4, UPT, UPT, UR4, 0x20, URZ ;  /* 0x0000002004047890 */ /* 0x000fe2000fffe0ff */
[----:B------:R-:W-:Y:S02]  /*01e0*/  MOV R29, RZ ;  /* 0x000000ff001d7202 */ /* 0x000fe40000000f00 */
[----:B------:R-:W-:Y:S02]  /*01f0*/  ISETP.GT.OR P0, PT, R20, 0x3ff, P0 ;  /* 0x000003ff1400780c */ /* 0x000fe40000704670 */
[----:B------:R-:W-:Y:S02]  /*0200*/  MOV R26, RZ ;  /* 0x000000ff001a7202 */ /* 0x000fe40000000f00 */
[----:B------:R-:W-:-:S04]  /*0210*/  ISETP.LE.U32.AND P1, PT, R18, UR4, PT ;  /* 0x0000000412007c0c */ /* 0x000fc8000bf23070 */
[----:B------:R-:W-:-:S05]  /*0220*/  ISETP.GT.U32.OR P1, PT, R19, 0x3ff, P1 ;  /* 0x000003ff1300780c */ /* 0x000fca0000f24470 */
[----:B------:R-:W0:Y:S08]  /*0230*/  @!P0 LDC.64 R22, c[0x0][0x388] ;  /* 0x0000e200ff168b82 */ /* 0x000e300000000a00 */
[----:B------:R-:W-:Y:S02]  /*0240*/  @!P1 MOV R8, R2 ;  /* 0x0000000200089202 */ /* 0x000fe40000000f00 */
[----:B------:R-:W-:-:S05]  /*0250*/  @!P1 MOV R9, R5 ;  /* 0x0000000500099202 */ /* 0x000fca0000000f00 */
[----:B------:R-:W2:Y:S01]  /*0260*/  @!P1 LDG.E.CONSTANT R29, desc[UR8][R8.64] ;  /* 0x00000008081d9981 */ /* 0x000ea2000c1e9900 */
[----:B0-----:R-:W-:-:S05]  /*0270*/  @!P0 IMAD.WIDE.U32 R22, R0, 0x4, R22 ;  /* 0x0000000400168825 */ /* 0x001fca00078e0016 */
[----:B------:R-:W3:Y:S01]  /*0280*/  @!P0 LDG.E.CONSTANT R26, desc[UR8][R22.64] ;  /* 0x00000008161a8981 */ /* 0x000ee2000c1e9900 */
[----:B------:R-:W-:-:S03]  /*0290*/  UISETP.GE.U32.AND UP0, UPT, UR4, 0x3e0, UPT ;  /* 0x000003e00400788c */ /* 0x000fc6000bf06070 */
[----:B--2---:R-:W-:Y:S04]  /*02a0*/  STS [R16], R29 ;  /* 0x0000001d10007388 */ /* 0x004fe80000000800 */
[----:B---3--:R-:W-:Y:S01]  /*02b0*/  STS [R4], R26 ;  /* 0x0000001a04007388 */ /* 0x008fe20000000800 */
[----:B------:R-:W-:Y:S06]  /*02c0*/  BAR.SYNC.DEFER_BLOCKING 0x0 ;  /* 0x0000000000007b1d */ /* 0x000fec0000010000 */
[----:B------:R-:W-:Y:S04]  /*02d0*/  LDS R28, [R6] ;  /* 0x00000000061c7984 */ /* 0x000fe80000000800 */
[----:B------:R-:W0:Y:S04]  /*02e0*/  LDS.128 R12, [R17] ;  /* 0x00000000110c7984 */ /* 0x000e280000000c00 */
[----:B------:R-:W1:Y:S04]  /*02f0*/  LDS R23, [R6+0x80] ;  /* 0x0000800006177984 */ /* 0x000e680000000800 */
[----:B------:R-:W2:Y:S04]  /*0300*/  LDS R27, [R6+0x100] ;  /* 0x00010000061b7984 */ /* 0x000ea80000000800 */
[----:B------:R-:W3:Y:S04]  /*0310*/  LDS R24, [R6+0x180] ;  /* 0x0001800006187984 */ /* 0x000ee80000000800 */
[----:B------:R-:W-:Y:S04]  /*0320*/  LDS R21, [R6+0x200] ;  /* 0x0002000006157984 */ /* 0x000fe80000000800 */
[----:B------:R-:W4:Y:S04]  /*0330*/  LDS.128 R8, [R17+0x10] ;  /* 0x0000100011087984 */ /* 0x000f280000000c00 */
[----:B------:R-:W5:Y:S04]  /*0340*/  LDS R22, [R6+0x280] ;  /* 0x0002800006167984 */ /* 0x000f680000000800 */
[----:B------:R-:W-:Y:S01]  /*0350*/  LDS R26, [R6+0x380] ;  /* 0x00038000061a7984 */ /* 0x000fe20000000800 */
[----:B0-----:R-:W-:-:S03]  /*0360*/  FFMA R12, R12, R28, R25 ;  /* 0x0000001c0c0c7223 */ /* 0x001fc60000000019 */
[----:B------:R-:W-:Y:S01]  /*0370*/  LDS R25, [R6+0x400] ;  /* 0x0004000006197984 */ /* 0x000fe20000000800 */
[----:B-1----:R-:W-:-:S03]  /*0380*/  FFMA R12, R23, R13, R12 ;  /* 0x0000000d170c7223 */ /* 0x002fc6000000000c */
[----:B------:R-:W0:Y:S01]  /*0390*/  LDS R23, [R6+0x300] ;  /* 0x0003000006177984 */ /* 0x000e220000000800 */
[----:B--2---:R-:W-:-:S03]  /*03a0*/  FFMA R27, R27, R14, R12 ;  /* 0x0000000e1b1b7223 */ /* 0x004fc6000000000c */
[----:B------:R-:W-:Y:S01]  /*03b0*/  LDS R28, [R6+0x580] ;  /* 0x00058000061c7984 */ /* 0x000fe20000000800 */
[----:B---3--:R-:W-:-:S03]  /*03c0*/  FFMA R27, R24, R15, R27 ;  /* 0x0000000f181b7223 */ /* 0x008fc6000000001b */
[----:B------:R-:W1:Y:S04]  /*03d0*/  LDS.128 R12, [R17+0x20] ;  /* 0x00002000110c7984 */ /* 0x000e680000000c00 */
[----:B------:R-:W2:Y:S01]  /*03e0*/  LDS R24, [R6+0x480] ;  /* 0x0004800006187984 */ /* 0x000ea20000000800 */
[----:B----4-:R-:W-:-:S04]  /*03f0*/  FFMA R21, R8, R21, R27 ;  /* 0x0000001508157223 */ /* 0x010fc8000000001b */
[----:B-----5:R-:W-:Y:S02]  /*0400*/  FFMA R22, R22, R9, R21 ;  /* 0x0000000916167223 */ /* 0x020fe40000000015 */
[----:B------:R-:W3:Y:S02]  /*0410*/  LDS R21, [R6+0x500] ;  /* 0x0005000006157984 */ /* 0x000ee40000000800 */
[----:B0-----:R-:W-:Y:S02]  /*0420*/  FFMA R23, R23, R10, R22 ;  /* 0x0000000a17177223 */ /* 0x001fe40000000016 */
[----:B------:R-:W-:Y:S02]  /*0430*/  LDS R22, [R6+0x680] ;  /* 0x0006800006167984 */ /* 0x000fe40000000800 */
[----:B------:R-:W-:Y:S02]  /*0440*/  FFMA R27, R26, R11, R23 ;  /* 0x0000000b1a1b7223 */ /* 0x000fe40000000017 */
[----:B------:R-:W-:Y:S04]  /*0450*/  LDS R23, [R6+0x600] ;  /* 0x0006000006177984 */ /* 0x000fe80000000800 */
[----:B------:R-:W0:Y:S01]  /*0460*/  LDS.128 R8, [R17+0x30] ;  /* 0x0000300011087984 */ /* 0x000e220000000c00 */
[----:B-1----:R-:W-:-:S03]  /*0470*/  FFMA R25, R12, R25, R27 ;  /* 0x000000190c197223 */ /* 0x002fc6000000001b */
[----:B------:R-:W-:Y:S01]  /*0480*/  LDS R26, [R6+0x780] ;  /* 0x00078000061a7984 */ /* 0x000fe20000000800 */
[----:B--2---:R-:W-:-:S03]  /*0490*/  FFMA R24, R24, R13, R25 ;  /* 0x0000000d18187223 */ /* 0x004fc60000000019 */
[----:B------:R-:W1:Y:S01]  /*04a0*/  LDS R25, [R6+0x700] ;  /* 0x0007000006197984 */ /* 0x000e620000000800 */
[----:B---3--:R-:W-:-:S03]  /*04b0*/  FFMA R21, R21, R14, R24 ;  /* 0x0000000e15157223 */ /* 0x008fc60000000018 */
[----:B------:R-:W-:Y:S01]  /*04c0*/  LDS R24, [R6+0x880] ;  /* 0x0008800006187984 */ /* 0x000fe20000000800 */
[----:B------:R-:W-:-:S03]  /*04d0*/  FFMA R27, R28, R15, R21 ;  /* 0x0000000f1c1b7223 */ /* 0x000fc60000000015 */
[----:B------:R-:W-:Y:S04]  /*04e0*/  LDS R21, [R6+0x800] ;  /* 0x0008000006157984 */ /* 0x000fe80000000800 */
[----:B------:R-:W2:Y:S04]  /*04f0*/  LDS.128 R12, [R17+0x40] ;  /* 0x00004000110c7984 */ /* 0x000ea80000000c00 */
[----:B------:R-:W-:Y:S01]  /*0500*/  LDS R28, [R6+0x980] ;  /* 0x00098000061c7984 */ /* 0x000fe20000000800 */
[----:B0-----:R-:W-:-:S03]  /*0510*/  FFMA R23, R8, R23, R27 ;  /* 0x0000001708177223 */ /* 0x001fc6000000001b */
[----:B------:R-:W0:Y:S01]  /*0520*/  LDS R27, [R6+0x900] ;  /* 0x00090000061b7984 */ /* 0x000e220000000800 */
[----:B------:R-:W-:-:S03]  /*0530*/  FFMA R22, R22, R9, R23 ;  /* 0x0000000916167223 */ /* 0x000fc60000000017 */
[----:B------:R-:W-:Y:S01]  /*0540*/  LDS R23, [R6+0xa00] ;  /* 0x000a000006177984 */ /* 0x000fe20000000800 */
[----:B-1----:R-:W-:-:S03]  /*0550*/  FFMA R25, R25, R10, R22 ;  /* 0x0000000a19197223 */ /* 0x002fc60000000016 */
[----:B------:R-:W-:Y:S01]  /*0560*/  LDS R22, [R6+0xa80] ;  /* 0x000a800006167984 */ /* 0x000fe20000000800 */
[----:B------:R-:W-:-:S03]  /*0570*/  FFMA R25, R26, R11, R25 ;  /* 0x0000000b1a197223 */ /* 0x000fc60000000019 */
[----:B------:R-:W1:Y:S04]  /*0580*/  LDS.128 R8, [R17+0x50] ;  /* 0x0000500011087984 */ /* 0x000e680000000c00 */
[----:B------:R-:W-:Y:S01]  /*0590*/  LDS R26, [R6+0xb80] ;  /* 0x000b8000061a7984 */ /* 0x000fe20000000800 */
[----:B--2---:R-:W-:-:S03]  /*05a0*/  FFMA R21, R12, R21, R25 ;  /* 0x000000150c157223 */ /* 0x004fc60000000019 */
[----:B------:R-:W-:Y:S01]  /*05b0*/  LDS R25, [R6+0xc00] ;  /* 0x000c000006197984 */ /* 0x000fe20000000800 */
[----:B------:R-:W-:-:S03]  /*05c0*/  FFMA R24, R24, R13, R21 ;  /* 0x0000000d18187223 */ /* 0x000fc60000000015 */
[----:B------:R-:W2:Y:S01]  /*05d0*/  LDS R21, [R6+0xb00] ;  /* 0x000b000006157984 */ /* 0x000ea20000000800 */
[----:B0-----:R-:W-:-:S03]  /*05e0*/  FFMA R27, R27, R14, R24 ;  /* 0x0000000e1b1b7223 */ /* 0x001fc60000000018 */
[----:B------:R-:W-:Y:S01]  /*05f0*/  LDS R24, [R6+0xc80] ;  /* 0x000c800006187984 */ /* 0x000fe20000000800 */
[----:B------:R-:W-:-:S03]  /*0600*/  FFMA R27, R28, R15, R27 ;  /* 0x0000000f1c1b7223 */ /* 0x000fc6000000001b */
[----:B------:R-:W0:Y:S04]  /*0610*/  LDS.128 R12, [R17+0x60] ;  /* 0x00006000110c7984 */ /* 0x000e280000000c00 */
[----:B------:R-:W-:Y:S01]  /*0620*/  LDS R28, [R6+0xf00] ;  /* 0x000f0000061c7984 */ /* 0x000fe20000000800 */
[----:B-1----:R-:W-:-:S04]  /*0630*/  FFMA R23, R8, R23, R27 ;  /* 0x0000001708177223 */ /* 0x002fc8000000001b */
[----:B------:R-:W-:Y:S02]  /*0640*/  FFMA R22, R22, R9, R23 ;  /* 0x0000000916167223 */ /* 0x000fe40000000017 */
[----:B------:R-:W1:Y:S02]  /*0650*/  LDS R23, [R6+0xd00] ;  /* 0x000d000006177984 */ /* 0x000e640000000800 */
[----:B--2---:R-:W-:Y:S02]  /*0660*/  FFMA R21, R21, R10, R22 ;  /* 0x0000000a15157223 */ /* 0x004fe40000000016 */
[----:B------:R-:W2:Y:S02]  /*0670*/  LDS R22, [R6+0xd80] ;  /* 0x000d800006167984 */ /* 0x000ea40000000800 */
[----:B------:R-:W-:Y:S02]  /*0680*/  FFMA R27, R26, R11, R21 ;  /* 0x0000000b1a1b7223 */ /* 0x000fe40000000015 */
[----:B------:R-:W-:Y:S04]  /*0690*/  LDS R21, [R6+0xe00] ;  /* 0x000e000006157984 */ /* 0x000fe80000000800 */
[----:B------:R-:W3:Y:S01]  /*06a0*/  LDS.128 R8, [R17+0x70] ;  /* 0x0000700011087984 */ /* 0x000ee20000000c00 */
[----:B0-----:R-:W-:-:S03]  /*06b0*/  FFMA R25, R12, R25, R27 ;  /* 0x000000190c197223 */ /* 0x001fc6000000001b */
[----:B------:R-:W0:Y:S01]  /*06c0*/  LDS R12, [R6+0xe80] ;  /* 0x000e8000060c7984 */ /* 0x000e220000000800 */
[----:B------:R-:W-:-:S03]  /*06d0*/  FFMA R26, R24, R13, R25 ;  /* 0x0000000d181a7223 */ /* 0x000fc60000000019 */
[----:B------:R-:W4:Y:S01]  /*06e0*/  LDS R24, [R6+0xf80] ;  /* 0x000f800006187984 */ /* 0x000f220000000800 */
[----:B-1----:R-:W-:-:S04]  /*06f0*/  FFMA R23, R23, R14, R26 ;  /* 0x0000000e17177223 */ /* 0x002fc8000000001a */
[----:B--2---:R-:W-:-:S04]  /*0700*/  FFMA R15, R22, R15, R23 ;  /* 0x0000000f160f7223 */ /* 0x004fc80000000017 */
[----:B---3--:R-:W-:Y:S01]  /*0710*/  FFMA R15, R8, R21, R15 ;  /* 0x00000015080f7223 */ /* 0x008fe2000000000f */
[----:B------:R-:W-:Y:S01]  /*0720*/  BAR.SYNC.DEFER_BLOCKING 0x0 ;  /* 0x0000000000007b1d */ /* 0x000fe20000010000 */
[----:B------:R-:W-:Y:S02]  /*0730*/  IADD3 R2, P0, PT, R2, 0x80, RZ ;  /* 0x0000008002027810 */ /* 0x000fe40007f1e0ff */
[----:B------:R-:W-:Y:S02]  /*0740*/  IADD3 R3, PT, PT, R3, 0x20, RZ ;  /* 0x0000002003037810 */ /* 0x000fe40007ffe0ff */
[----:B------:R-:W-:Y:S01]  /*0750*/  IADD3 R0, PT, PT, R0, 0x8000, RZ ;  /* 0x0000800000007810 */ /* 0x000fe20007ffe0ff */
[----:B0-----:R-:W-:-:S04]  /*0760*/  FFMA R9, R12, R9, R15 ;  /* 0x000000090c097223 */ /* 0x001fc8000000000f */
[----:B------:R-:W-:Y:S01]  /*0770*/  FFMA R9, R28, R10, R9 ;  /* 0x0000000a1c097223 */ /* 0x000fe20000000009 */
[----:B------:R-:W-:-:S03]  /*0780*/  IADD3.X R5, PT, PT, RZ, R5, RZ, P0, !PT ;  /* 0x00000005ff057210 */ /* 0x000fc600007fe4ff */
[----:B----4-:R-:W-:Y:S01]  /*0790*/  FFMA R25, R24, R11, R9 ;  /* 0x0000000b18197223 */ /* 0x010fe20000000009 */
[----:B------:R-:W-:Y:S06]  /*07a0*/  BRA.U !UP0, `(.L_x_0) ;  /* 0xfffffff908847547 */ /* 0x000fec000b83ffff */
[----:B------:R-:W-:-:S04]  /*07b0*/  ISETP.GT.AND P0, PT, R20, 0x3ff, PT ;  /* 0x000003ff1400780c */ /* 0x000fc80003f04270 */
[----:B------:R-:W-:-:S13]  /*07c0*/  ISETP.GT.U32.OR P0, PT, R19, 0x3ff, P0 ;  /* 0x000003ff1300780c */ /* 0x000fda0000704470 */
[----:B------:R-:W-:Y:S05]  /*07d0*/  @P0 EXIT ;  /* 0x000000000000094d */ /* 0x000fea0003800000 */
[----:B------:R-:W0:Y:S01]  /*07e0*/  LDC.64 R2, c[0x0][0x390] ;  /* 0x0000e400ff027b82 */ /* 0x000e220000000a00 */
[----:B------:R-:W-:-:S05]  /*07f0*/  IADD3 R7, PT, PT, R20, R7, RZ ;  /* 0x0000000714077210 */ /* 0x000fca0007ffe0ff */
[----:B0-----:R-:W-:-:S05]  /*0800*/  IMAD.WIDE R2, R7, 0x4, R2 ;  /* 0x0000000407027825 */ /* 0x001fca00078e0202 */
[----:B------:R-:W-:Y:S01]  /*0810*/  STG.E desc[UR8][R2.64], R25 ;  /* 0x0000001902007986 */ /* 0x000fe2000c101908 */
[----:B------:R-:W-:Y:S05]  /*0820*/  EXIT ;  /* 0x000000000000794d */ /* 0x000fea0003800000 */
.L_x_1:
[----:B------:R-:W-:-:S00]  /*0830*/  BRA `(.L_x_1) ;  /* 0xfffffffc00fc7947 */ /* 0x000fc0000383ffff */
[----:B------:R-:W-:-:S00]  /*0840*/  NOP ;  /* 0x0000000000007918 */ /* 0x000fc00000000000 */
        /* <DEDUP_REMOVED lines=11> */
.L_x_2:


//--------------------- .nv.shared._Z9matrixMulPKfS0_Pf --------------------------
	.section	.nv.shared._Z9matrixMulPKfS0_Pf,"aw",@nobits
	.sectionflags	@""
	.align	4
.nv.shared._Z9matrixMulPKfS0_Pf:
	.zero		9216


//--------------------- .nv.shared.reserved.0     --------------------------
	.section	.nv.shared.reserved.0,"aw",@nobits
	.weak		__nv_reservedSMEM_offset_0_alias
	.size		__nv_reservedSMEM_offset_0_alias, 0, 64
	.other		__nv_reservedSMEM_offset_0_alias,@"STO_CUDA_RESERVED_SHARED STV_DEFAULT"
__nv_reservedSMEM_offset_0_alias:
	.zero		0
	.zero		64


//--------------------- .nv.constant0._Z9matrixMulPKfS0_Pf --------------------------
	.section	.nv.constant0._Z9matrixMulPKfS0_Pf,"a",@progbits
	.sectionflags	@""
	.align	4
.nv.constant0._Z9matrixMulPKfS0_Pf:
	.zero		920


//--------------------- SYMBOLS --------------------------

	.type		.nv.reservedSmem.offset0,@object
	.size		.nv.reservedSmem.offset0,0x4
	.type		.nv.reservedSmem.cap,@object
	.size		.nv.reservedSmem.cap,0x4
